//
// Generated by NVIDIA NVVM Compiler
//
// Compiler Build ID: CL-36424714
// Cuda compilation tools, release 13.0, V13.0.88
// Based on NVVM 20.0.0
//

.version 9.0
.target sm_100
.address_size 64

	// .globl	_Z13sum_reductionPfS_i
.extern .shared .align 16 .b8 sdata[];

.visible .entry _Z13sum_reductionPfS_i(
	.param .u64 .ptr .align 1 _Z13sum_reductionPfS_i_param_0,
	.param .u64 .ptr .align 1 _Z13sum_reductionPfS_i_param_1,
	.param .u32 _Z13sum_reductionPfS_i_param_2
)
{
	.reg .pred 	%p<6>;
	.reg .b32 	%r<14>;
	.reg .b32 	%f<9>;
	.reg .b64 	%rd<9>;

	ld.param.u64 	%rd1, [_Z13sum_reductionPfS_i_param_0];
	ld.param.u64 	%rd2, [_Z13sum_reductionPfS_i_param_1];
	ld.param.u32 	%r8, [_Z13sum_reductionPfS_i_param_2];
	mov.u32 	%r1, %tid.x;
	mov.u32 	%r2, %ctaid.x;
	mov.u32 	%r13, %ntid.x;
	mad.lo.s32 	%r4, %r2, %r13, %r1;
	setp.ge.s32 	%p1, %r4, %r8;
	mov.f32 	%f8, 0f00000000;
	@%p1 bra 	$L__BB0_2;
	cvta.to.global.u64 	%rd3, %rd1;
	mul.wide.s32 	%rd4, %r4, 4;
	add.s64 	%rd5, %rd3, %rd4;
	ld.global.f32 	%f8, [%rd5];
$L__BB0_2:
	shl.b32 	%r9, %r1, 2;
	mov.u32 	%r10, sdata;
	add.s32 	%r5, %r10, %r9;
	st.shared.f32 	[%r5], %f8;
	bar.sync 	0;
	setp.lt.u32 	%p2, %r13, 2;
	@%p2 bra 	$L__BB0_6;
$L__BB0_3:
	shr.u32 	%r7, %r13, 1;
	setp.ge.u32 	%p3, %r1, %r7;
	@%p3 bra 	$L__BB0_5;
	shl.b32 	%r11, %r7, 2;
	add.s32 	%r12, %r5, %r11;
	ld.shared.f32 	%f4, [%r12];
	ld.shared.f32 	%f5, [%r5];
	add.f32 	%f6, %f4, %f5;
	st.shared.f32 	[%r5], %f6;
$L__BB0_5:
	bar.sync 	0;
	setp.gt.u32 	%p4, %r13, 3;
	mov.u32 	%r13, %r7;
	@%p4 bra 	$L__BB0_3;
$L__BB0_6:
	setp.ne.s32 	%p5, %r1, 0;
	@%p5 bra 	$L__BB0_8;
	ld.shared.f32 	%f7, [sdata];
	cvta.to.global.u64 	%rd6, %rd2;
	mul.wide.u32 	%rd7, %r2, 4;
	add.s64 	%rd8, %rd6, %rd7;
	st.global.f32 	[%rd8], %f7;
$L__BB0_8:
	ret;

}


// ===== COMPILED SASS (sm_100) =====

	.target	sm_100

	.elftype	@"ET_EXEC"


//--------------------- .note.nv.tkinfo           --------------------------
	.section	.note.nv.tkinfo,"",@"SHT_NOTE"
	.sectionflags	@"SHF_NOTE_NV_TKINFO"
	.tkinfo
        /*0018*/ 	.word	0x00000002
        /*0030*/ 	.string	""
        /*0030*/ 	.string	"ptxas"
        /*0030*/ 	.string	"Cuda compilation tools, release 13.0, V13.0.88"
        /*0030*/ 	.string	"Build cuda_13.0.r13.0/compiler.36424714_0"
        /*0030*/ 	.string	"-arch sm_100 -m 64 "



//--------------------- .note.nv.cuinfo           --------------------------
	.section	.note.nv.cuinfo,"",@"SHT_NOTE"
	.sectionflags	@"SHF_NOTE_NV_CUINFO"
        /*0018*/ 	.short	0x0002
        /*001a*/ 	.short	0x0064
        /*001c*/ 	.short	0x0082
	.zero		2


//--------------------- .nv.info                  --------------------------
	.section	.nv.info,"",@"SHT_CUDA_INFO"
	.align	4


	//----- nvinfo : EIATTR_REGCOUNT
	.align		4
        /*0000*/ 	.byte	0x04, 0x2f
        /*0002*/ 	.short	(.L_1 - .L_0)
	.align		4
.L_0:
        /*0004*/ 	.word	index@(_Z13sum_reductionPfS_i)
        /*0008*/ 	.word	0x0000000b


	//----- nvinfo : EIATTR_FRAME_SIZE
	.align		4
.L_1:
        /*000c*/ 	.byte	0x04, 0x11
        /*000e*/ 	.short	(.L_3 - .L_2)
	.align		4
.L_2:
        /*0010*/ 	.word	index@(_Z13sum_reductionPfS_i)
        /*0014*/ 	.word	0x00000000


	//----- nvinfo : EIATTR_MIN_STACK_SIZE
	.align		4
.L_3:
        /*0018*/ 	.byte	0x04, 0x12
        /*001a*/ 	.short	(.L_5 - .L_4)
	.align		4
.L_4:
        /*001c*/ 	.word	index@(_Z13sum_reductionPfS_i)
        /*0020*/ 	.word	0x00000000
.L_5:


//--------------------- .nv.compat                --------------------------
	.section	.nv.compat,"",@"SHT_CUDA_COMPAT_INFO"
	.align	4
        /*0000*/ 	.byte	0x02, 0x09, 0x00, 0x00, 0x02, 0x02, 0x01, 0x00, 0x02, 0x05, 0x05, 0x00, 0x03, 0x07, 0x01, 0x01
        /*0010*/ 	.byte	0x02, 0x03, 0x00, 0x00, 0x02, 0x06, 0x01, 0x00, 0x04, 0x0b, 0x08, 0x00, 0x09, 0x00, 0x00, 0x00
        /*0020*/ 	.byte	0x00, 0x00, 0x00, 0x00


//--------------------- .nv.info._Z13sum_reductionPfS_i --------------------------
	.section	.nv.info._Z13sum_reductionPfS_i,"",@"SHT_CUDA_INFO"
	.sectionflags	@""
	.align	4


	//----- nvinfo : EIATTR_CUDA_API_VERSION
	.align		4
        /*0000*/ 	.byte	0x04, 0x37
        /*0002*/ 	.short	(.L_7 - .L_6)
.L_6:
        /*0004*/ 	.word	0x00000082


	//----- nvinfo : EIATTR_KPARAM_INFO
	.align		4
.L_7:
        /*0008*/ 	.byte	0x04, 0x17
        /*000a*/ 	.short	(.L_9 - .L_8)
.L_8:
        /*000c*/ 	.word	0x00000000
        /*0010*/ 	.short	0x0002
        /*0012*/ 	.short	0x0010
        /*0014*/ 	.byte	0x00, 0xf0, 0x11, 0x00


	//----- nvinfo : EIATTR_KPARAM_INFO
	.align		4
.L_9:
        /*0018*/ 	.byte	0x04, 0x17
        /*001a*/ 	.short	(.L_11 - .L_10)
.L_10:
        /*001c*/ 	.word	0x00000000
        /*0020*/ 	.short	0x0001
        /*0022*/ 	.short	0x0008
        /*0024*/ 	.byte	0x00, 0xf5, 0x21, 0x00


	//----- nvinfo : EIATTR_KPARAM_INFO
	.align		4
.L_11:
        /*0028*/ 	.byte	0x04, 0x17
        /*002a*/ 	.short	(.L_13 - .L_12)
.L_12:
        /*002c*/ 	.word	0x00000000
        /*0030*/ 	.short	0x0000
        /*0032*/ 	.short	0x0000
        /*0034*/ 	.byte	0x00, 0xf5, 0x21, 0x00


	//----- nvinfo : EIATTR_SPARSE_MMA_MASK
	.align		4
.L_13:
        /*0038*/ 	.byte	0x03, 0x50
        /*003a*/ 	.short	0x0000


	//----- nvinfo : EIATTR_MAXREG_COUNT
	.align		4
        /*003c*/ 	.byte	0x03, 0x1b
        /*003e*/ 	.short	0x00ff


	//----- nvinfo : EIATTR_NUM_BARRIERS
	.align		4
        /*0040*/ 	.byte	0x02, 0x4c
        /*0042*/ 	.byte	0x01
	.zero		1


	//----- nvinfo : EIATTR_MERCURY_ISA_VERSION
	.align		4
        /*0044*/ 	.byte	0x03, 0x5f
        /*0046*/ 	.short	0x0101


	//----- nvinfo : EIATTR_VRC_CTA_INIT_COUNT
	.align		4
        /*0048*/ 	.byte	0x02, 0x4a
	.zero		1
	.zero		1


	//----- nvinfo : EIATTR_EXIT_INSTR_OFFSETS
	.align		4
        /*004c*/ 	.byte	0x04, 0x1c
        /*004e*/ 	.short	(.L_15 - .L_14)


	//   ....[0]....
.L_14:
        /*0050*/ 	.word	0x00000210


	//   ....[1]....
        /*0054*/ 	.word	0x00000290


	//----- nvinfo : EIATTR_CBANK_PARAM_SIZE
	.align		4
.L_15:
        /*0058*/ 	.byte	0x03, 0x19
        /*005a*/ 	.short	0x0014


	//----- nvinfo : EIATTR_PARAM_CBANK
	.align		4
        /*005c*/ 	.byte	0x04, 0x0a
        /*005e*/ 	.short	(.L_17 - .L_16)
	.align		4
.L_16:
        /*0060*/ 	.word	index@(.nv.constant0._Z13sum_reductionPfS_i)
        /*0064*/ 	.short	0x0380
        /*0066*/ 	.short	0x0014


	//----- nvinfo : EIATTR_SW_WAR
	.align		4
.L_17:
        /*0068*/ 	.byte	0x04, 0x36
        /*006a*/ 	.short	(.L_19 - .L_18)
.L_18:
        /*006c*/ 	.word	0x00000008
.L_19:


//--------------------- .nv.callgraph             --------------------------
	.section	.nv.callgraph,"",@"SHT_CUDA_CALLGRAPH"
	.align	4
	.sectionentsize	8
	.align		4
        /*0000*/ 	.word	0x00000000
	.align		4
        /*0004*/ 	.word	0xffffffff
	.align		4
        /*0008*/ 	.word	0x00000000
	.align		4
        /*000c*/ 	.word	0xfffffffe
	.align		4
        /*0010*/ 	.word	0x00000000
	.align		4
        /*0014*/ 	.word	0xfffffffd
	.align		4
        /*0018*/ 	.word	0x00000000
	.align		4
        /*001c*/ 	.word	0xfffffffc


//--------------------- .text._Z13sum_reductionPfS_i --------------------------
	.section	.text._Z13sum_reductionPfS_i,"ax",@progbits
	.align	128
        .global         _Z13sum_reductionPfS_i
        .type           _Z13sum_reductionPfS_i,@function
        .size           _Z13sum_reductionPfS_i,(.L_x_3 - _Z13sum_reductionPfS_i)
        .other          _Z13sum_reductionPfS_i,@"STO_CUDA_ENTRY STV_DEFAULT"
_Z13sum_reductionPfS_i:
.text._Z13sum_reductionPfS_i:
[----:B------:R-:W-:Y:S01]  /*0000*/  LDC R1, c[0x0][0x37c] ;  /* 0x0000df00ff017b82 */ /* 0x000fe20000000800 */
[----:B------:R-:W0:Y:S01]  /*0010*/  S2R R6, SR_TID.X ;  /* 0x0000000000067919 */ /* 0x000e220000002100 */
[----:B------:R-:W0:Y:S01]  /*0020*/  LDCU UR8, c[0x0][0x360] ;  /* 0x00006c00ff0877ac */ /* 0x000e220008000800 */
[----:B------:R-:W-:Y:S01]  /*0030*/  IMAD.MOV.U32 R4, RZ, RZ, RZ ;  /* 0x000000ffff047224 */ /* 0x000fe200078e00ff */
[----:B------:R-:W0:Y:S01]  /*0040*/  S2R R7, SR_CTAID.X ;  /* 0x0000000000077919 */ /* 0x000e220000002500 */
[----:B------:R-:W1:Y:S01]  /*0050*/  LDCU UR4, c[0x0][0x390] ;  /* 0x00007200ff0477ac */ /* 0x000e620008000800 */
[----:B------:R-:W2:Y:S01]  /*0060*/  LDCU.64 UR6, c[0x0][0x358] ;  /* 0x00006b00ff0677ac */ /* 0x000ea20008000a00 */
[----:B0-----:R-:W-:-:S05]  /*0070*/  IMAD R5, R7, UR8, R6 ;  /* 0x0000000807057c24 */ /* 0x001fca000f8e0206 */
[----:B-1----:R-:W-:-:S13]  /*0080*/  ISETP.GE.AND P0, PT, R5, UR4, PT ;  /* 0x0000000405007c0c */ /* 0x002fda000bf06270 */
[----:B------:R-:W0:Y:S02]  /*0090*/  @!P0 LDC.64 R2, c[0x0][0x380] ;  /* 0x0000e000ff028b82 */ /* 0x000e240000000a00 */
[----:B0-----:R-:W-:-:S05]  /*00a0*/  @!P0 IMAD.WIDE R2, R5, 0x4, R2 ;  /* 0x0000000405028825 */ /* 0x001fca00078e0202 */
[----:B--2---:R-:W2:Y:S01]  /*00b0*/  @!P0 LDG.E R4, desc[UR6][R2.64] ;  /* 0x0000000602048981 */ /* 0x004ea2000c1e1900 */
[----:B------:R-:W0:Y:S01]  /*00c0*/  S2UR UR5, SR_CgaCtaId ;  /* 0x00000000000579c3 */ /* 0x000e220000008800 */
[----:B------:R-:W-:Y:S01]  /*00d0*/  IMAD.U32 R0, RZ, RZ, UR8 ;  /* 0x00000008ff007e24 */ /* 0x000fe2000f8e00ff */
[----:B------:R-:W-:Y:S01]  /*00e0*/  UMOV UR4, 0x400 ;  /* 0x0000040000047882 */ /* 0x000fe20000000000 */
[----:B------:R-:W-:-:S03]  /*00f0*/  ISETP.NE.AND P0, PT, R6, RZ, PT ;  /* 0x000000ff0600720c */ /* 0x000fc60003f05270 */
[----:B------:R-:W-:Y:S01]  /*0100*/  ISETP.GE.U32.AND P1, PT, R0, 0x2, PT ;  /* 0x000000020000780c */ /* 0x000fe20003f26070 */
[----:B0-----:R-:W-:-:S06]  /*0110*/  ULEA UR4, UR5, UR4, 0x18 ;  /* 0x0000000405047291 */ /* 0x001fcc000f8ec0ff */
[----:B------:R-:W-:-:S05]  /*0120*/  LEA R5, R6, UR4, 0x2 ;  /* 0x0000000406057c11 */ /* 0x000fca000f8e10ff */
[----:B--2---:R0:W-:Y:S01]  /*0130*/  STS [R5], R4 ;  /* 0x0000000405007388 */ /* 0x0041e20000000800 */
[----:B------:R-:W-:Y:S06]  /*0140*/  BAR.SYNC.DEFER_BLOCKING 0x0 ;  /* 0x0000000000007b1d */ /* 0x000fec0000010000 */
[----:B------:R-:W-:Y:S05]  /*0150*/  @!P1 BRA `(.L_x_0) ;  /* 0x00000000002c9947 */ /* 0x000fea0003800000 */
.L_x_1:
[----:B------:R-:W-:-:S04]  /*0160*/  SHF.R.U32.HI R8, RZ, 0x1, R0 ;  /* 0x00000001ff087819 */ /* 0x000fc80000011600 */
[----:B------:R-:W-:-:S13]  /*0170*/  ISETP.GE.U32.AND P1, PT, R6, R8, PT ;  /* 0x000000080600720c */ /* 0x000fda0003f26070 */
[----:B------:R-:W-:Y:S01]  /*0180*/  @!P1 LEA R2, R8, R5, 0x2 ;  /* 0x0000000508029211 */ /* 0x000fe200078e10ff */
[----:B------:R-:W-:Y:S05]  /*0190*/  @!P1 LDS R3, [R5] ;  /* 0x0000000005039984 */ /* 0x000fea0000000800 */
[----:B------:R-:W0:Y:S02]  /*01a0*/  @!P1 LDS R2, [R2] ;  /* 0x0000000002029984 */ /* 0x000e240000000800 */
[----:B0-----:R-:W-:-:S05]  /*01b0*/  @!P1 FADD R4, R2, R3 ;  /* 0x0000000302049221 */ /* 0x001fca0000000000 */
[----:B------:R1:W-:Y:S01]  /*01c0*/  @!P1 STS [R5], R4 ;  /* 0x0000000405009388 */ /* 0x0003e20000000800 */
[----:B------:R-:W-:Y:S01]  /*01d0*/  BAR.SYNC.DEFER_BLOCKING 0x0 ;  /* 0x0000000000007b1d */ /* 0x000fe20000010000 */
[----:B------:R-:W-:Y:S01]  /*01e0*/  ISETP.GT.U32.AND P1, PT, R0, 0x3, PT ;  /* 0x000000030000780c */ /* 0x000fe20003f24070 */
[----:B------:R-:W-:-:S12]  /*01f0*/  IMAD.MOV.U32 R0, RZ, RZ, R8 ;  /* 0x000000ffff007224 */ /* 0x000fd800078e0008 */
[----:B-1----:R-:W-:Y:S05]  /*0200*/  @P1 BRA `(.L_x_1) ;  /* 0xfffffffc00d41947 */ /* 0x002fea000383ffff */
.L_x_0:
[----:B------:R-:W-:Y:S05]  /*0210*/  @P0 EXIT ;  /* 0x000000000000094d */ /* 0x000fea0003800000 */
[----:B------:R-:W1:Y:S01]  /*0220*/  S2UR UR5, SR_CgaCtaId ;  /* 0x00000000000579c3 */ /* 0x000e620000008800 */
[----:B------:R-:W-:-:S07]  /*0230*/  UMOV UR4, 0x400 ;  /* 0x0000040000047882 */ /* 0x000fce0000000000 */
[----:B------:R-:W2:Y:S01]  /*0240*/  LDC.64 R2, c[0x0][0x388] ;  /* 0x0000e200ff027b82 */ /* 0x000ea20000000a00 */
[----:B-1----:R-:W-:Y:S01]  /*0250*/  ULEA UR4, UR5, UR4, 0x18 ;  /* 0x0000000405047291 */ /* 0x002fe2000f8ec0ff */
[----:B--2---:R-:W-:-:S08]  /*0260*/  IMAD.WIDE.U32 R2, R7, 0x4, R2 ;  /* 0x0000000407027825 */ /* 0x004fd000078e0002 */
[----:B0-----:R-:W0:Y:S04]  /*0270*/  LDS R5, [UR4] ;  /* 0x00000004ff057984 */ /* 0x001e280008000800 */
[----:B0-----:R-:W-:Y:S01]  /*0280*/  STG.E desc[UR6][R2.64], R5 ;  /* 0x0000000502007986 */ /* 0x001fe2000c101906 */
[----:B------:R-:W-:Y:S05]  /*0290*/  EXIT ;  /* 0x000000000000794d */ /* 0x000fea0003800000 */
.L_x_2:
[----:B------:R-:W-:-:S00]  /*02a0*/  BRA `(.L_x_2) ;  /* 0xfffffffc00fc7947 */ /* 0x000fc0000383ffff */
[----:B------:R-:W-:-:S00]  /*02b0*/  NOP ;  /* 0x0000000000007918 */ /* 0x000fc00000000000 */
        /* <DEDUP_REMOVED lines=12> */
.L_x_3:


//--------------------- .nv.shared._Z13sum_reductionPfS_i --------------------------
	.section	.nv.shared._Z13sum_reductionPfS_i,"aw",@nobits
	.sectionflags	@""
	.align	16
	.zero		1024


//--------------------- .nv.shared.reserved.0     --------------------------
	.section	.nv.shared.reserved.0,"aw",@nobits
	.weak		__nv_reservedSMEM_offset_0_alias
	.size		__nv_reservedSMEM_offset_0_alias, 0, 64
	.other		__nv_reservedSMEM_offset_0_alias,@"STO_CUDA_RESERVED_SHARED STV_DEFAULT"
__nv_reservedSMEM_offset_0_alias:
	.zero		0
	.zero		64


//--------------------- .nv.constant0._Z13sum_reductionPfS_i --------------------------
	.section	.nv.constant0._Z13sum_reductionPfS_i,"a",@progbits
	.sectionflags	@""
	.align	4
.nv.constant0._Z13sum_reductionPfS_i:
	.zero		916


//--------------------- SYMBOLS --------------------------

	.type		.nv.reservedSmem.offset0,@object
	.size		.nv.reservedSmem.offset0,0x4
	.type		.nv.reservedSmem.cap,@object
	.size		.nv.reservedSmem.cap,0x4
